//
// Generated by NVIDIA NVVM Compiler
//
// Compiler Build ID: CL-36424714
// Cuda compilation tools, release 13.0, V13.0.88
// Based on NVVM 20.0.0
//

.version 9.0
.target sm_100
.address_size 64

	// .globl	_Z14mem_types_demoPfS_
.const .align 4 .b8 const_data[16];
// _ZZ14mem_types_demoPfS_E11shared_data has been demoted
// _ZZ14mem_types_demoPfS_E8localMem has been demoted

.visible .entry _Z14mem_types_demoPfS_(
	.param .u64 .ptr .align 1 _Z14mem_types_demoPfS__param_0,
	.param .u64 .ptr .align 1 _Z14mem_types_demoPfS__param_1
)
{
	.reg .pred 	%p<2>;
	.reg .b32 	%r<10>;
	.reg .b32 	%f<5>;
	.reg .b64 	%rd<8>;
	// demoted variable
	.shared .align 4 .b8 _ZZ14mem_types_demoPfS_E11shared_data[1024];
	// demoted variable
	.shared .align 4 .b8 _ZZ14mem_types_demoPfS_E8localMem[1024];
	ld.param.u64 	%rd1, [_Z14mem_types_demoPfS__param_0];
	ld.param.u64 	%rd2, [_Z14mem_types_demoPfS__param_1];
	mov.u32 	%r1, %tid.x;
	mov.u32 	%r3, %ctaid.x;
	mov.u32 	%r4, %ntid.x;
	mad.lo.s32 	%r2, %r3, %r4, %r1;
	setp.gt.s32 	%p1, %r2, 255;
	@%p1 bra 	$L__BB0_2;
	cvta.to.global.u64 	%rd3, %rd1;
	cvta.to.global.u64 	%rd4, %rd2;
	mul.wide.s32 	%rd5, %r2, 4;
	add.s64 	%rd6, %rd3, %rd5;
	ld.global.f32 	%f1, [%rd6];
	shl.b32 	%r5, %r1, 2;
	mov.u32 	%r6, _ZZ14mem_types_demoPfS_E11shared_data;
	add.s32 	%r7, %r6, %r5;
	st.shared.f32 	[%r7], %f1;
	bar.sync 	0;
	ld.shared.f32 	%f2, [%r7];
	ld.const.f32 	%f3, [const_data];
	fma.rn.f32 	%f4, %f2, %f3, 0f3F800000;
	mov.u32 	%r8, _ZZ14mem_types_demoPfS_E8localMem;
	add.s32 	%r9, %r8, %r5;
	st.shared.f32 	[%r9], %f4;
	add.s64 	%rd7, %rd4, %rd5;
	st.global.f32 	[%rd7], %f4;
$L__BB0_2:
	ret;

}


// ===== COMPILED SASS (sm_100) =====

	.target	sm_100

	.elftype	@"ET_EXEC"


//--------------------- .note.nv.tkinfo           --------------------------
	.section	.note.nv.tkinfo,"",@"SHT_NOTE"
	.sectionflags	@"SHF_NOTE_NV_TKINFO"
	.tkinfo
        /*0018*/ 	.word	0x00000002
        /*0030*/ 	.string	""
        /*0030*/ 	.string	"ptxas"
        /*0030*/ 	.string	"Cuda compilation tools, release 13.0, V13.0.88"
        /*0030*/ 	.string	"Build cuda_13.0.r13.0/compiler.36424714_0"
        /*0030*/ 	.string	"-arch sm_100 -m 64 "



//--------------------- .note.nv.cuinfo           --------------------------
	.section	.note.nv.cuinfo,"",@"SHT_NOTE"
	.sectionflags	@"SHF_NOTE_NV_CUINFO"
        /*0018*/ 	.short	0x0002
        /*001a*/ 	.short	0x0064
        /*001c*/ 	.short	0x0082
	.zero		2


//--------------------- .nv.info                  --------------------------
	.section	.nv.info,"",@"SHT_CUDA_INFO"
	.align	4


	//----- nvinfo : EIATTR_REGCOUNT
	.align		4
        /*0000*/ 	.byte	0x04, 0x2f
        /*0002*/ 	.short	(.L_2 - .L_1)
	.align		4
.L_1:
        /*0004*/ 	.word	index@(_Z14mem_types_demoPfS_)
        /*0008*/ 	.word	0x0000000e


	//----- nvinfo : EIATTR_FRAME_SIZE
	.align		4
.L_2:
        /*000c*/ 	.byte	0x04, 0x11
        /*000e*/ 	.short	(.L_4 - .L_3)
	.align		4
.L_3:
        /*0010*/ 	.word	index@(_Z14mem_types_demoPfS_)
        /*0014*/ 	.word	0x00000000


	//----- nvinfo : EIATTR_MIN_STACK_SIZE
	.align		4
.L_4:
        /*0018*/ 	.byte	0x04, 0x12
        /*001a*/ 	.short	(.L_6 - .L_5)
	.align		4
.L_5:
        /*001c*/ 	.word	index@(_Z14mem_types_demoPfS_)
        /*0020*/ 	.word	0x00000000
.L_6:


//--------------------- .nv.compat                --------------------------
	.section	.nv.compat,"",@"SHT_CUDA_COMPAT_INFO"
	.align	4
        /*0000*/ 	.byte	0x02, 0x09, 0x00, 0x00, 0x02, 0x02, 0x01, 0x00, 0x02, 0x05, 0x05, 0x00, 0x03, 0x07, 0x01, 0x01
        /*0010*/ 	.byte	0x02, 0x03, 0x00, 0x00, 0x02, 0x06, 0x01, 0x00, 0x04, 0x0b, 0x08, 0x00, 0x09, 0x00, 0x00, 0x00
        /*0020*/ 	.byte	0x00, 0x00, 0x00, 0x00


//--------------------- .nv.info._Z14mem_types_demoPfS_ --------------------------
	.section	.nv.info._Z14mem_types_demoPfS_,"",@"SHT_CUDA_INFO"
	.sectionflags	@""
	.align	4


	//----- nvinfo : EIATTR_CUDA_API_VERSION
	.align		4
        /*0000*/ 	.byte	0x04, 0x37
        /*0002*/ 	.short	(.L_8 - .L_7)
.L_7:
        /*0004*/ 	.word	0x00000082


	//----- nvinfo : EIATTR_KPARAM_INFO
	.align		4
.L_8:
        /*0008*/ 	.byte	0x04, 0x17
        /*000a*/ 	.short	(.L_10 - .L_9)
.L_9:
        /*000c*/ 	.word	0x00000000
        /*0010*/ 	.short	0x0001
        /*0012*/ 	.short	0x0008
        /*0014*/ 	.byte	0x00, 0xf5, 0x21, 0x00


	//----- nvinfo : EIATTR_KPARAM_INFO
	.align		4
.L_10:
        /*0018*/ 	.byte	0x04, 0x17
        /*001a*/ 	.short	(.L_12 - .L_11)
.L_11:
        /*001c*/ 	.word	0x00000000
        /*0020*/ 	.short	0x0000
        /*0022*/ 	.short	0x0000
        /*0024*/ 	.byte	0x00, 0xf5, 0x21, 0x00


	//----- nvinfo : EIATTR_SPARSE_MMA_MASK
	.align		4
.L_12:
        /*0028*/ 	.byte	0x03, 0x50
        /*002a*/ 	.short	0x0000


	//----- nvinfo : EIATTR_MAXREG_COUNT
	.align		4
        /*002c*/ 	.byte	0x03, 0x1b
        /*002e*/ 	.short	0x00ff


	//----- nvinfo : EIATTR_NUM_BARRIERS
	.align		4
        /*0030*/ 	.byte	0x02, 0x4c
        /*0032*/ 	.byte	0x01
	.zero		1


	//----- nvinfo : EIATTR_MERCURY_ISA_VERSION
	.align		4
        /*0034*/ 	.byte	0x03, 0x5f
        /*0036*/ 	.short	0x0101


	//----- nvinfo : EIATTR_VRC_CTA_INIT_COUNT
	.align		4
        /*0038*/ 	.byte	0x02, 0x4a
	.zero		1
	.zero		1


	//----- nvinfo : EIATTR_EXIT_INSTR_OFFSETS
	.align		4
        /*003c*/ 	.byte	0x04, 0x1c
        /*003e*/ 	.short	(.L_14 - .L_13)


	//   ....[0]....
.L_13:
        /*0040*/ 	.word	0x00000060


	//   ....[1]....
        /*0044*/ 	.word	0x000001b0


	//----- nvinfo : EIATTR_CBANK_PARAM_SIZE
	.align		4
.L_14:
        /*0048*/ 	.byte	0x03, 0x19
        /*004a*/ 	.short	0x0010


	//----- nvinfo : EIATTR_PARAM_CBANK
	.align		4
        /*004c*/ 	.byte	0x04, 0x0a
        /*004e*/ 	.short	(.L_16 - .L_15)
	.align		4
.L_15:
        /*0050*/ 	.word	index@(.nv.constant0._Z14mem_types_demoPfS_)
        /*0054*/ 	.short	0x0380
        /*0056*/ 	.short	0x0010


	//----- nvinfo : EIATTR_SW_WAR
	.align		4
.L_16:
        /*0058*/ 	.byte	0x04, 0x36
        /*005a*/ 	.short	(.L_18 - .L_17)
.L_17:
        /*005c*/ 	.word	0x00000008
.L_18:


//--------------------- .nv.callgraph             --------------------------
	.section	.nv.callgraph,"",@"SHT_CUDA_CALLGRAPH"
	.align	4
	.sectionentsize	8
	.align		4
        /*0000*/ 	.word	0x00000000
	.align		4
        /*0004*/ 	.word	0xffffffff
	.align		4
        /*0008*/ 	.word	0x00000000
	.align		4
        /*000c*/ 	.word	0xfffffffe
	.align		4
        /*0010*/ 	.word	0x00000000
	.align		4
        /*0014*/ 	.word	0xfffffffd
	.align		4
        /*0018*/ 	.word	0x00000000
	.align		4
        /*001c*/ 	.word	0xfffffffc


//--------------------- .nv.constant3             --------------------------
	.section	.nv.constant3,"a",@progbits
	.align	4
.nv.constant3:
	.type		const_data,@object
	.size		const_data,(.L_0 - const_data)
const_data:
	.zero		16
.L_0:


//--------------------- .text._Z14mem_types_demoPfS_ --------------------------
	.section	.text._Z14mem_types_demoPfS_,"ax",@progbits
	.align	128
        .global         _Z14mem_types_demoPfS_
        .type           _Z14mem_types_demoPfS_,@function
        .size           _Z14mem_types_demoPfS_,(.L_x_1 - _Z14mem_types_demoPfS_)
        .other          _Z14mem_types_demoPfS_,@"STO_CUDA_ENTRY STV_DEFAULT"
_Z14mem_types_demoPfS_:
.text._Z14mem_types_demoPfS_:
[----:B------:R-:W-:Y:S01]  /*0000*/  LDC R1, c[0x0][0x37c] ;  /* 0x0000df00ff017b82 */ /* 0x000fe20000000800 */
[----:B------:R-:W0:Y:S07]  /*0010*/  S2R R8, SR_TID.X ;  /* 0x0000000000087919 */ /* 0x000e2e0000002100 */
[----:B------:R-:W0:Y:S08]  /*0020*/  S2UR UR4, SR_CTAID.X ;  /* 0x00000000000479c3 */ /* 0x000e300000002500 */
[----:B------:R-:W0:Y:S02]  /*0030*/  LDC R7, c[0x0][0x360] ;  /* 0x0000d800ff077b82 */ /* 0x000e240000000800 */
[----:B0-----:R-:W-:-:S05]  /*0040*/  IMAD R7, R7, UR4, R8 ;  /* 0x0000000407077c24 */ /* 0x001fca000f8e0208 */
[----:B------:R-:W-:-:S13]  /*0050*/  ISETP.GT.AND P0, PT, R7, 0xff, PT ;  /* 0x000000ff0700780c */ /* 0x000fda0003f04270 */
[----:B------:R-:W-:Y:S05]  /*0060*/  @P0 EXIT ;  /* 0x000000000000094d */ /* 0x000fea0003800000 */
[----:B------:R-:W0:Y:S01]  /*0070*/  LDC.64 R2, c[0x0][0x380] ;  /* 0x0000e000ff027b82 */ /* 0x000e220000000a00 */
[----:B------:R-:W1:Y:S07]  /*0080*/  LDCU.64 UR8, c[0x0][0x358] ;  /* 0x00006b00ff0877ac */ /* 0x000e6e0008000a00 */
[----:B------:R-:W2:Y:S01]  /*0090*/  S2UR UR5, SR_CgaCtaId ;  /* 0x00000000000579c3 */ /* 0x000ea20000008800 */
[----:B------:R-:W-:-:S07]  /*00a0*/  UMOV UR4, 0x400 ;  /* 0x0000040000047882 */ /* 0x000fce0000000000 */
[----:B------:R-:W3:Y:S01]  /*00b0*/  LDC R11, c[0x3][RZ] ;  /* 0x00c00000ff0b7b82 */ /* 0x000ee20000000800 */
[----:B0-----:R-:W-:-:S07]  /*00c0*/  IMAD.WIDE R2, R7, 0x4, R2 ;  /* 0x0000000407027825 */ /* 0x001fce00078e0202 */
[----:B------:R-:W0:Y:S01]  /*00d0*/  LDC.64 R4, c[0x0][0x388] ;  /* 0x0000e200ff047b82 */ /* 0x000e220000000a00 */
[----:B-1----:R0:W4:Y:S01]  /*00e0*/  LDG.E R0, desc[UR8][R2.64] ;  /* 0x0000000802007981 */ /* 0x002122000c1e1900 */
[----:B--2---:R-:W-:Y:S02]  /*00f0*/  ULEA UR6, UR5, UR4, 0x18 ;  /* 0x0000000405067291 */ /* 0x004fe4000f8ec0ff */
[----:B------:R-:W-:-:S04]  /*0100*/  UIADD3 UR4, UPT, UPT, UR4, 0x400, URZ ;  /* 0x0000040004047890 */ /* 0x000fc8000fffe0ff */
[----:B------:R-:W-:Y:S01]  /*0110*/  LEA R9, R8, UR6, 0x2 ;  /* 0x0000000608097c11 */ /* 0x000fe2000f8e10ff */
[----:B------:R-:W-:-:S06]  /*0120*/  ULEA UR4, UR5, UR4, 0x18 ;  /* 0x0000000405047291 */ /* 0x000fcc000f8ec0ff */
[----:B------:R-:W-:Y:S01]  /*0130*/  LEA R8, R8, UR4, 0x2 ;  /* 0x0000000408087c11 */ /* 0x000fe2000f8e10ff */
[----:B0-----:R-:W-:Y:S01]  /*0140*/  IMAD.WIDE R2, R7, 0x4, R4 ;  /* 0x0000000407027825 */ /* 0x001fe200078e0204 */
[----:B----4-:R-:W-:Y:S01]  /*0150*/  STS [R9], R0 ;  /* 0x0000000009007388 */ /* 0x010fe20000000800 */
[----:B------:R-:W-:Y:S06]  /*0160*/  BAR.SYNC.DEFER_BLOCKING 0x0 ;  /* 0x0000000000007b1d */ /* 0x000fec0000010000 */
[----:B------:R-:W3:Y:S02]  /*0170*/  LDS R6, [R9] ;  /* 0x0000000009067984 */ /* 0x000ee40000000800 */
[----:B---3--:R-:W-:-:S05]  /*0180*/  FFMA R11, R6, R11, 1 ;  /* 0x3f800000060b7423 */ /* 0x008fca000000000b */
[----:B------:R-:W-:Y:S04]  /*0190*/  STS [R8], R11 ;  /* 0x0000000b08007388 */ /* 0x000fe80000000800 */
[----:B------:R-:W-:Y:S01]  /*01a0*/  STG.E desc[UR8][R2.64], R11 ;  /* 0x0000000b02007986 */ /* 0x000fe2000c101908 */
[----:B------:R-:W-:Y:S05]  /*01b0*/  EXIT ;  /* 0x000000000000794d */ /* 0x000fea0003800000 */
.L_x_0:
[----:B------:R-:W-:-:S00]  /*01c0*/  BRA `(.L_x_0) ;  /* 0xfffffffc00fc7947 */ /* 0x000fc0000383ffff */
[----:B------:R-:W-:-:S00]  /*01d0*/  NOP ;  /* 0x0000000000007918 */ /* 0x000fc00000000000 */
        /* <DEDUP_REMOVED lines=10> */
.L_x_1:


//--------------------- .nv.shared._Z14mem_types_demoPfS_ --------------------------
	.section	.nv.shared._Z14mem_types_demoPfS_,"aw",@nobits
	.sectionflags	@""
	.align	4
.nv.shared._Z14mem_types_demoPfS_:
	.zero		3072


//--------------------- .nv.shared.reserved.0     --------------------------
	.section	.nv.shared.reserved.0,"aw",@nobits
	.weak		__nv_reservedSMEM_offset_0_alias
	.size		__nv_reservedSMEM_offset_0_alias, 0, 64
	.other		__nv_reservedSMEM_offset_0_alias,@"STO_CUDA_RESERVED_SHARED STV_DEFAULT"
__nv_reservedSMEM_offset_0_alias:
	.zero		0
	.zero		64


//--------------------- .nv.constant0._Z14mem_types_demoPfS_ --------------------------
	.section	.nv.constant0._Z14mem_types_demoPfS_,"a",@progbits
	.sectionflags	@""
	.align	4
.nv.constant0._Z14mem_types_demoPfS_:
	.zero		912


//--------------------- SYMBOLS --------------------------

	.type		.nv.reservedSmem.offset0,@object
	.size		.nv.reservedSmem.offset0,0x4
	.type		.nv.reservedSmem.cap,@object
	.size		.nv.reservedSmem.cap,0x4
